//
// Generated by NVIDIA NVVM Compiler
//
// Compiler Build ID: CL-36424714
// Cuda compilation tools, release 13.0, V13.0.88
// Based on NVVM 20.0.0
//

.version 9.0
.target sm_100
.address_size 64

	// .globl	_Z21reconstruction_kernelPKdPdS1_S0_

.visible .entry _Z21reconstruction_kernelPKdPdS1_S0_(
	.param .u64 .ptr .align 1 _Z21reconstruction_kernelPKdPdS1_S0__param_0,
	.param .u64 .ptr .align 1 _Z21reconstruction_kernelPKdPdS1_S0__param_1,
	.param .u64 .ptr .align 1 _Z21reconstruction_kernelPKdPdS1_S0__param_2,
	.param .u64 .ptr .align 1 _Z21reconstruction_kernelPKdPdS1_S0__param_3
)
{
	.reg .pred 	%p<6>;
	.reg .b32 	%r<10>;
	.reg .b64 	%rd<15>;
	.reg .b64 	%fd<19>;

	ld.param.u64 	%rd5, [_Z21reconstruction_kernelPKdPdS1_S0__param_0];
	ld.param.u64 	%rd3, [_Z21reconstruction_kernelPKdPdS1_S0__param_1];
	ld.param.u64 	%rd4, [_Z21reconstruction_kernelPKdPdS1_S0__param_2];
	ld.param.u64 	%rd6, [_Z21reconstruction_kernelPKdPdS1_S0__param_3];
	cvta.to.global.u64 	%rd1, %rd6;
	cvta.to.global.u64 	%rd2, %rd5;
	mov.u32 	%r4, %ctaid.y;
	mov.u32 	%r5, %ntid.y;
	mov.u32 	%r6, %tid.y;
	mad.lo.s32 	%r1, %r4, %r5, %r6;
	mov.u32 	%r7, %ctaid.x;
	mov.u32 	%r8, %ntid.x;
	mov.u32 	%r9, %tid.x;
	mad.lo.s32 	%r2, %r7, %r8, %r9;
	setp.gt.u32 	%p1, %r1, 39;
	setp.gt.s32 	%p2, %r2, 39;
	or.pred  	%p3, %p1, %p2;
	@%p3 bra 	$L__BB0_5;
	mad.lo.s32 	%r3, %r1, 40, %r2;
	setp.eq.s32 	%p4, %r2, 0;
	@%p4 bra 	$L__BB0_3;
	mul.wide.s32 	%rd7, %r3, 8;
	add.s64 	%rd8, %rd2, %rd7;
	ld.global.f64 	%fd1, [%rd8];
	ld.global.f64 	%fd2, [%rd8+-8];
	add.f64 	%fd3, %fd1, %fd2;
	mul.f64 	%fd4, %fd3, 0d3FE0000000000000;
	ld.global.f64 	%fd5, [%rd1];
	mul.f64 	%fd6, %fd5, 0d3FE0000000000000;
	sub.f64 	%fd7, %fd1, %fd2;
	mul.f64 	%fd8, %fd6, %fd7;
	sub.f64 	%fd9, %fd4, %fd8;
	cvta.to.global.u64 	%rd9, %rd3;
	add.s64 	%rd10, %rd9, %rd7;
	st.global.f64 	[%rd10], %fd9;
$L__BB0_3:
	setp.eq.s32 	%p5, %r1, 0;
	@%p5 bra 	$L__BB0_5;
	mul.wide.s32 	%rd11, %r3, 8;
	add.s64 	%rd12, %rd2, %rd11;
	ld.global.f64 	%fd10, [%rd12];
	ld.global.f64 	%fd11, [%rd12+-320];
	add.f64 	%fd12, %fd10, %fd11;
	mul.f64 	%fd13, %fd12, 0d3FE0000000000000;
	ld.global.f64 	%fd14, [%rd1];
	mul.f64 	%fd15, %fd14, 0d3FE0000000000000;
	sub.f64 	%fd16, %fd10, %fd11;
	mul.f64 	%fd17, %fd15, %fd16;
	sub.f64 	%fd18, %fd13, %fd17;
	cvta.to.global.u64 	%rd13, %rd4;
	add.s64 	%rd14, %rd13, %rd11;
	st.global.f64 	[%rd14], %fd18;
$L__BB0_5:
	ret;

}
	// .globl	_Z13update_kernelPdPKdS1_
.visible .entry _Z13update_kernelPdPKdS1_(
	.param .u64 .ptr .align 1 _Z13update_kernelPdPKdS1__param_0,
	.param .u64 .ptr .align 1 _Z13update_kernelPdPKdS1__param_1,
	.param .u64 .ptr .align 1 _Z13update_kernelPdPKdS1__param_2
)
{
	.reg .pred 	%p<7>;
	.reg .b32 	%r<10>;
	.reg .b64 	%rd<13>;
	.reg .b64 	%fd<12>;

	ld.param.u64 	%rd2, [_Z13update_kernelPdPKdS1__param_0];
	ld.param.u64 	%rd3, [_Z13update_kernelPdPKdS1__param_1];
	ld.param.u64 	%rd4, [_Z13update_kernelPdPKdS1__param_2];
	mov.u32 	%r4, %ctaid.y;
	mov.u32 	%r5, %ntid.y;
	mov.u32 	%r6, %tid.y;
	mad.lo.s32 	%r1, %r4, %r5, %r6;
	mov.u32 	%r7, %ctaid.x;
	mov.u32 	%r8, %ntid.x;
	mov.u32 	%r9, %tid.x;
	mad.lo.s32 	%r2, %r7, %r8, %r9;
	setp.gt.u32 	%p1, %r1, 39;
	setp.gt.s32 	%p2, %r2, 39;
	or.pred  	%p3, %p1, %p2;
	@%p3 bra 	$L__BB1_7;
	mad.lo.s32 	%r3, %r1, 40, %r2;
	setp.gt.s32 	%p4, %r3, 1520;
	@%p4 bra 	$L__BB1_7;
	cvta.to.global.u64 	%rd5, %rd2;
	mul.wide.s32 	%rd6, %r3, 8;
	add.s64 	%rd1, %rd5, %rd6;
	ld.global.f64 	%fd4, [%rd1];
	cvta.to.global.u64 	%rd7, %rd3;
	add.s64 	%rd8, %rd7, %rd6;
	ld.global.f64 	%fd5, [%rd8];
	ld.global.f64 	%fd6, [%rd8+8];
	sub.f64 	%fd7, %fd5, %fd6;
	fma.rn.f64 	%fd11, %fd7, 0d3F50624DD2F1A9FC, %fd4;
	setp.gt.u32 	%p5, %r1, 38;
	@%p5 bra 	$L__BB1_4;
	cvta.to.global.u64 	%rd9, %rd4;
	add.s64 	%rd11, %rd9, %rd6;
	ld.global.f64 	%fd8, [%rd11];
	ld.global.f64 	%fd9, [%rd11+320];
	sub.f64 	%fd10, %fd8, %fd9;
	fma.rn.f64 	%fd11, %fd10, 0d3F50624DD2F1A9FC, %fd11;
$L__BB1_4:
	setp.gtu.f64 	%p6, %fd11, 0d0000000000000000;
	@%p6 bra 	$L__BB1_6;
	mov.b64 	%rd12, 0;
	st.global.u64 	[%rd1], %rd12;
	bra.uni 	$L__BB1_7;
$L__BB1_6:
	st.global.f64 	[%rd1], %fd11;
$L__BB1_7:
	ret;

}


// ===== COMPILED SASS (sm_100) =====

	.target	sm_100

	.elftype	@"ET_EXEC"


//--------------------- .note.nv.tkinfo           --------------------------
	.section	.note.nv.tkinfo,"",@"SHT_NOTE"
	.sectionflags	@"SHF_NOTE_NV_TKINFO"
	.tkinfo
        /*0018*/ 	.word	0x00000002
        /*0030*/ 	.string	""
        /*0030*/ 	.string	"ptxas"
        /*0030*/ 	.string	"Cuda compilation tools, release 13.0, V13.0.88"
        /*0030*/ 	.string	"Build cuda_13.0.r13.0/compiler.36424714_0"
        /*0030*/ 	.string	"-arch sm_100 -m 64 "



//--------------------- .note.nv.cuinfo           --------------------------
	.section	.note.nv.cuinfo,"",@"SHT_NOTE"
	.sectionflags	@"SHF_NOTE_NV_CUINFO"
        /*0018*/ 	.short	0x0002
        /*001a*/ 	.short	0x0064
        /*001c*/ 	.short	0x0082
	.zero		2


//--------------------- .nv.info                  --------------------------
	.section	.nv.info,"",@"SHT_CUDA_INFO"
	.align	4


	//----- nvinfo : EIATTR_REGCOUNT
	.align		4
        /*0000*/ 	.byte	0x04, 0x2f
        /*0002*/ 	.short	(.L_1 - .L_0)
	.align		4
.L_0:
        /*0004*/ 	.word	index@(_Z21reconstruction_kernelPKdPdS1_S0_)
        /*0008*/ 	.word	0x00000012


	//----- nvinfo : EIATTR_FRAME_SIZE
	.align		4
.L_1:
        /*000c*/ 	.byte	0x04, 0x11
        /*000e*/ 	.short	(.L_3 - .L_2)
	.align		4
.L_2:
        /*0010*/ 	.word	index@(_Z21reconstruction_kernelPKdPdS1_S0_)
        /*0014*/ 	.word	0x00000000


	//----- nvinfo : EIATTR_REGCOUNT
	.align		4
.L_3:
        /*0018*/ 	.byte	0x04, 0x2f
        /*001a*/ 	.short	(.L_5 - .L_4)
	.align		4
.L_4:
        /*001c*/ 	.word	index@(_Z13update_kernelPdPKdS1_)
        /*0020*/ 	.word	0x00000014


	//----- nvinfo : EIATTR_FRAME_SIZE
	.align		4
.L_5:
        /*0024*/ 	.byte	0x04, 0x11
        /*0026*/ 	.short	(.L_7 - .L_6)
	.align		4
.L_6:
        /*0028*/ 	.word	index@(_Z13update_kernelPdPKdS1_)
        /*002c*/ 	.word	0x00000000


	//----- nvinfo : EIATTR_MIN_STACK_SIZE
	.align		4
.L_7:
        /*0030*/ 	.byte	0x04, 0x12
        /*0032*/ 	.short	(.L_9 - .L_8)
	.align		4
.L_8:
        /*0034*/ 	.word	index@(_Z13update_kernelPdPKdS1_)
        /*0038*/ 	.word	0x00000000


	//----- nvinfo : EIATTR_MIN_STACK_SIZE
	.align		4
.L_9:
        /*003c*/ 	.byte	0x04, 0x12
        /*003e*/ 	.short	(.L_11 - .L_10)
	.align		4
.L_10:
        /*0040*/ 	.word	index@(_Z21reconstruction_kernelPKdPdS1_S0_)
        /*0044*/ 	.word	0x00000000
.L_11:


//--------------------- .nv.compat                --------------------------
	.section	.nv.compat,"",@"SHT_CUDA_COMPAT_INFO"
	.align	4
        /*0000*/ 	.byte	0x02, 0x09, 0x00, 0x00, 0x02, 0x02, 0x01, 0x00, 0x02, 0x05, 0x05, 0x00, 0x03, 0x07, 0x01, 0x01
        /*0010*/ 	.byte	0x02, 0x03, 0x00, 0x00, 0x02, 0x06, 0x01, 0x00, 0x04, 0x0b, 0x08, 0x00, 0x01, 0x00, 0x00, 0x00
        /*0020*/ 	.byte	0x00, 0x00, 0x00, 0x00


//--------------------- .nv.info._Z13update_kernelPdPKdS1_ --------------------------
	.section	.nv.info._Z13update_kernelPdPKdS1_,"",@"SHT_CUDA_INFO"
	.sectionflags	@""
	.align	4


	//----- nvinfo : EIATTR_CUDA_API_VERSION
	.align		4
        /*0000*/ 	.byte	0x04, 0x37
        /*0002*/ 	.short	(.L_13 - .L_12)
.L_12:
        /*0004*/ 	.word	0x00000082


	//----- nvinfo : EIATTR_KPARAM_INFO
	.align		4
.L_13:
        /*0008*/ 	.byte	0x04, 0x17
        /*000a*/ 	.short	(.L_15 - .L_14)
.L_14:
        /*000c*/ 	.word	0x00000000
        /*0010*/ 	.short	0x0002
        /*0012*/ 	.short	0x0010
        /*0014*/ 	.byte	0x00, 0xf5, 0x21, 0x00


	//----- nvinfo : EIATTR_KPARAM_INFO
	.align		4
.L_15:
        /*0018*/ 	.byte	0x04, 0x17
        /*001a*/ 	.short	(.L_17 - .L_16)
.L_16:
        /*001c*/ 	.word	0x00000000
        /*0020*/ 	.short	0x0001
        /*0022*/ 	.short	0x0008
        /*0024*/ 	.byte	0x00, 0xf5, 0x21, 0x00


	//----- nvinfo : EIATTR_KPARAM_INFO
	.align		4
.L_17:
        /*0028*/ 	.byte	0x04, 0x17
        /*002a*/ 	.short	(.L_19 - .L_18)
.L_18:
        /*002c*/ 	.word	0x00000000
        /*0030*/ 	.short	0x0000
        /*0032*/ 	.short	0x0000
        /*0034*/ 	.byte	0x00, 0xf5, 0x21, 0x00


	//----- nvinfo : EIATTR_SPARSE_MMA_MASK
	.align		4
.L_19:
        /*0038*/ 	.byte	0x03, 0x50
        /*003a*/ 	.short	0x0000


	//----- nvinfo : EIATTR_MAXREG_COUNT
	.align		4
        /*003c*/ 	.byte	0x03, 0x1b
        /*003e*/ 	.short	0x00ff


	//----- nvinfo : EIATTR_MERCURY_ISA_VERSION
	.align		4
        /*0040*/ 	.byte	0x03, 0x5f
        /*0042*/ 	.short	0x0101


	//----- nvinfo : EIATTR_VRC_CTA_INIT_COUNT
	.align		4
        /*0044*/ 	.byte	0x02, 0x4a
	.zero		1
	.zero		1


	//----- nvinfo : EIATTR_EXIT_INSTR_OFFSETS
	.align		4
        /*0048*/ 	.byte	0x04, 0x1c
        /*004a*/ 	.short	(.L_21 - .L_20)


	//   ....[0]....
.L_20:
        /*004c*/ 	.word	0x000000b0


	//   ....[1]....
        /*0050*/ 	.word	0x000000e0


	//   ....[2]....
        /*0054*/ 	.word	0x00000240


	//   ....[3]....
        /*0058*/ 	.word	0x00000260


	//----- nvinfo : EIATTR_CBANK_PARAM_SIZE
	.align		4
.L_21:
        /*005c*/ 	.byte	0x03, 0x19
        /*005e*/ 	.short	0x0018


	//----- nvinfo : EIATTR_PARAM_CBANK
	.align		4
        /*0060*/ 	.byte	0x04, 0x0a
        /*0062*/ 	.short	(.L_23 - .L_22)
	.align		4
.L_22:
        /*0064*/ 	.word	index@(.nv.constant0._Z13update_kernelPdPKdS1_)
        /*0068*/ 	.short	0x0380
        /*006a*/ 	.short	0x0018


	//----- nvinfo : EIATTR_SW_WAR
	.align		4
.L_23:
        /*006c*/ 	.byte	0x04, 0x36
        /*006e*/ 	.short	(.L_25 - .L_24)
.L_24:
        /*0070*/ 	.word	0x00000008
.L_25:


//--------------------- .nv.info._Z21reconstruction_kernelPKdPdS1_S0_ --------------------------
	.section	.nv.info._Z21reconstruction_kernelPKdPdS1_S0_,"",@"SHT_CUDA_INFO"
	.sectionflags	@""
	.align	4


	//----- nvinfo : EIATTR_CUDA_API_VERSION
	.align		4
        /*0000*/ 	.byte	0x04, 0x37
        /*0002*/ 	.short	(.L_27 - .L_26)
.L_26:
        /*0004*/ 	.word	0x00000082


	//----- nvinfo : EIATTR_KPARAM_INFO
	.align		4
.L_27:
        /*0008*/ 	.byte	0x04, 0x17
        /*000a*/ 	.short	(.L_29 - .L_28)
.L_28:
        /*000c*/ 	.word	0x00000000
        /*0010*/ 	.short	0x0003
        /*0012*/ 	.short	0x0018
        /*0014*/ 	.byte	0x00, 0xf5, 0x21, 0x00


	//----- nvinfo : EIATTR_KPARAM_INFO
	.align		4
.L_29:
        /*0018*/ 	.byte	0x04, 0x17
        /*001a*/ 	.short	(.L_31 - .L_30)
.L_30:
        /*001c*/ 	.word	0x00000000
        /*0020*/ 	.short	0x0002
        /*0022*/ 	.short	0x0010
        /*0024*/ 	.byte	0x00, 0xf5, 0x21, 0x00


	//----- nvinfo : EIATTR_KPARAM_INFO
	.align		4
.L_31:
        /*0028*/ 	.byte	0x04, 0x17
        /*002a*/ 	.short	(.L_33 - .L_32)
.L_32:
        /*002c*/ 	.word	0x00000000
        /*0030*/ 	.short	0x0001
        /*0032*/ 	.short	0x0008
        /*0034*/ 	.byte	0x00, 0xf5, 0x21, 0x00


	//----- nvinfo : EIATTR_KPARAM_INFO
	.align		4
.L_33:
        /*0038*/ 	.byte	0x04, 0x17
        /*003a*/ 	.short	(.L_35 - .L_34)
.L_34:
        /*003c*/ 	.word	0x00000000
        /*0040*/ 	.short	0x0000
        /*0042*/ 	.short	0x0000
        /*0044*/ 	.byte	0x00, 0xf5, 0x21, 0x00


	//----- nvinfo : EIATTR_SPARSE_MMA_MASK
	.align		4
.L_35:
        /*0048*/ 	.byte	0x03, 0x50
        /*004a*/ 	.short	0x0000


	//----- nvinfo : EIATTR_MAXREG_COUNT
	.align		4
        /*004c*/ 	.byte	0x03, 0x1b
        /*004e*/ 	.short	0x00ff


	//----- nvinfo : EIATTR_MERCURY_ISA_VERSION
	.align		4
        /*0050*/ 	.byte	0x03, 0x5f
        /*0052*/ 	.short	0x0101


	//----- nvinfo : EIATTR_VRC_CTA_INIT_COUNT
	.align		4
        /*0054*/ 	.byte	0x02, 0x4a
	.zero		1
	.zero		1


	//----- nvinfo : EIATTR_EXIT_INSTR_OFFSETS
	.align		4
        /*0058*/ 	.byte	0x04, 0x1c
        /*005a*/ 	.short	(.L_37 - .L_36)


	//   ....[0]....
.L_36:
        /*005c*/ 	.word	0x000000b0


	//   ....[1]....
        /*0060*/ 	.word	0x00000210


	//   ....[2]....
        /*0064*/ 	.word	0x00000300


	//----- nvinfo : EIATTR_CRS_STACK_SIZE
	.align		4
.L_37:
        /*0068*/ 	.byte	0x04, 0x1e
        /*006a*/ 	.short	(.L_39 - .L_38)
.L_38:
        /*006c*/ 	.word	0x00000000


	//----- nvinfo : EIATTR_CBANK_PARAM_SIZE
	.align		4
.L_39:
        /*0070*/ 	.byte	0x03, 0x19
        /*0072*/ 	.short	0x0020


	//----- nvinfo : EIATTR_PARAM_CBANK
	.align		4
        /*0074*/ 	.byte	0x04, 0x0a
        /*0076*/ 	.short	(.L_41 - .L_40)
	.align		4
.L_40:
        /*0078*/ 	.word	index@(.nv.constant0._Z21reconstruction_kernelPKdPdS1_S0_)
        /*007c*/ 	.short	0x0380
        /*007e*/ 	.short	0x0020


	//----- nvinfo : EIATTR_SW_WAR
	.align		4
.L_41:
        /*0080*/ 	.byte	0x04, 0x36
        /*0082*/ 	.short	(.L_43 - .L_42)
.L_42:
        /*0084*/ 	.word	0x00000008
.L_43:


//--------------------- .nv.callgraph             --------------------------
	.section	.nv.callgraph,"",@"SHT_CUDA_CALLGRAPH"
	.align	4
	.sectionentsize	8
	.align		4
        /*0000*/ 	.word	0x00000000
	.align		4
        /*0004*/ 	.word	0xffffffff
	.align		4
        /*0008*/ 	.word	0x00000000
	.align		4
        /*000c*/ 	.word	0xfffffffe
	.align		4
        /*0010*/ 	.word	0x00000000
	.align		4
        /*0014*/ 	.word	0xfffffffd
	.align		4
        /*0018*/ 	.word	0x00000000
	.align		4
        /*001c*/ 	.word	0xfffffffc


//--------------------- .text._Z13update_kernelPdPKdS1_ --------------------------
	.section	.text._Z13update_kernelPdPKdS1_,"ax",@progbits
	.align	128
        .global         _Z13update_kernelPdPKdS1_
        .type           _Z13update_kernelPdPKdS1_,@function
        .size           _Z13update_kernelPdPKdS1_,(.L_x_4 - _Z13update_kernelPdPKdS1_)
        .other          _Z13update_kernelPdPKdS1_,@"STO_CUDA_ENTRY STV_DEFAULT"
_Z13update_kernelPdPKdS1_:
.text._Z13update_kernelPdPKdS1_:
[----:B------:R-:W-:Y:S01]  /*0000*/  LDC R1, c[0x0][0x37c] ;  /* 0x0000df00ff017b82 */ /* 0x000fe20000000800 */
[----:B------:R-:W0:Y:S07]  /*0010*/  S2R R2, SR_TID.X ;  /* 0x0000000000027919 */ /* 0x000e2e0000002100 */
[----:B------:R-:W1:Y:S01]  /*0020*/  LDC R0, c[0x0][0x364] ;  /* 0x0000d900ff007b82 */ /* 0x000e620000000800 */
[----:B------:R-:W1:Y:S07]  /*0030*/  S2R R5, SR_TID.Y ;  /* 0x0000000000057919 */ /* 0x000e6e0000002200 */
[----:B------:R-:W0:Y:S08]  /*0040*/  S2UR UR5, SR_CTAID.X ;  /* 0x00000000000579c3 */ /* 0x000e300000002500 */
[----:B------:R-:W0:Y:S08]  /*0050*/  LDC R3, c[0x0][0x360] ;  /* 0x0000d800ff037b82 */ /* 0x000e300000000800 */
[----:B------:R-:W1:Y:S01]  /*0060*/  S2UR UR4, SR_CTAID.Y ;  /* 0x00000000000479c3 */ /* 0x000e620000002600 */
[----:B0-----:R-:W-:-:S05]  /*0070*/  IMAD R3, R3, UR5, R2 ;  /* 0x0000000503037c24 */ /* 0x001fca000f8e0202 */
[----:B------:R-:W-:Y:S01]  /*0080*/  ISETP.GT.AND P0, PT, R3, 0x27, PT ;  /* 0x000000270300780c */ /* 0x000fe20003f04270 */
[----:B-1----:R-:W-:-:S05]  /*0090*/  IMAD R0, R0, UR4, R5 ;  /* 0x0000000400007c24 */ /* 0x002fca000f8e0205 */
[----:B------:R-:W-:-:S13]  /*00a0*/  ISETP.GT.U32.OR P0, PT, R0, 0x27, P0 ;  /* 0x000000270000780c */ /* 0x000fda0000704470 */
[----:B------:R-:W-:Y:S05]  /*00b0*/  @P0 EXIT ;  /* 0x000000000000094d */ /* 0x000fea0003800000 */
[----:B------:R-:W-:-:S05]  /*00c0*/  IMAD R5, R0, 0x28, R3 ;  /* 0x0000002800057824 */ /* 0x000fca00078e0203 */
[----:B------:R-:W-:-:S13]  /*00d0*/  ISETP.GT.AND P0, PT, R5, 0x5f0, PT ;  /* 0x000005f00500780c */ /* 0x000fda0003f04270 */
[----:B------:R-:W-:Y:S05]  /*00e0*/  @P0 EXIT ;  /* 0x000000000000094d */ /* 0x000fea0003800000 */
[----:B------:R-:W-:Y:S01]  /*00f0*/  ISETP.GT.U32.AND P0, PT, R0, 0x26, PT ;  /* 0x000000260000780c */ /* 0x000fe20003f04070 */
[----:B------:R-:W0:Y:S01]  /*0100*/  LDC.64 R6, c[0x0][0x388] ;  /* 0x0000e200ff067b82 */ /* 0x000e220000000a00 */
[----:B------:R-:W1:Y:S07]  /*0110*/  LDCU.64 UR4, c[0x0][0x358] ;  /* 0x00006b00ff0477ac */ /* 0x000e6e0008000a00 */
[----:B------:R-:W2:Y:S08]  /*0120*/  LDC.64 R2, c[0x0][0x380] ;  /* 0x0000e000ff027b82 */ /* 0x000eb00000000a00 */
[----:B------:R-:W3:Y:S01]  /*0130*/  @!P0 LDC.64 R12, c[0x0][0x390] ;  /* 0x0000e400ff0c8b82 */ /* 0x000ee20000000a00 */
[----:B0-----:R-:W-:-:S05]  /*0140*/  IMAD.WIDE R6, R5, 0x8, R6 ;  /* 0x0000000805067825 */ /* 0x001fca00078e0206 */
[----:B-1----:R-:W4:Y:S04]  /*0150*/  LDG.E.64 R8, desc[UR4][R6.64] ;  /* 0x0000000406087981 */ /* 0x002f28000c1e1b00 */
[----:B------:R-:W4:Y:S01]  /*0160*/  LDG.E.64 R10, desc[UR4][R6.64+0x8] ;  /* 0x00000804060a7981 */ /* 0x000f22000c1e1b00 */
[----:B--2---:R-:W-:-:S04]  /*0170*/  IMAD.WIDE R2, R5, 0x8, R2 ;  /* 0x0000000805027825 */ /* 0x004fc800078e0202 */
[----:B---3--:R-:W-:Y:S02]  /*0180*/  @!P0 IMAD.WIDE R12, R5, 0x8, R12 ;  /* 0x00000008050c8825 */ /* 0x008fe400078e020c */
[----:B------:R-:W2:Y:S04]  /*0190*/  LDG.E.64 R4, desc[UR4][R2.64] ;  /* 0x0000000402047981 */ /* 0x000ea8000c1e1b00 */
[----:B------:R-:W3:Y:S04]  /*01a0*/  @!P0 LDG.E.64 R14, desc[UR4][R12.64] ;  /* 0x000000040c0e8981 */ /* 0x000ee8000c1e1b00 */
[----:B------:R-:W3:Y:S01]  /*01b0*/  @!P0 LDG.E.64 R16, desc[UR4][R12.64+0x140] ;  /* 0x000140040c108981 */ /* 0x000ee2000c1e1b00 */
[----:B------:R-:W-:Y:S01]  /*01c0*/  UMOV UR6, 0xd2f1a9fc ;  /* 0xd2f1a9fc00067882 */ /* 0x000fe20000000000 */
[----:B------:R-:W-:Y:S01]  /*01d0*/  UMOV UR7, 0x3f50624d ;  /* 0x3f50624d00077882 */ /* 0x000fe20000000000 */
[----:B----4-:R-:W-:-:S08]  /*01e0*/  DADD R8, R8, -R10 ;  /* 0x0000000008087229 */ /* 0x010fd0000000080a */
[----:B--2---:R-:W-:Y:S02]  /*01f0*/  DFMA R4, R8, UR6, R4 ;  /* 0x0000000608047c2b */ /* 0x004fe40008000004 */
[----:B---3--:R-:W-:-:S08]  /*0200*/  @!P0 DADD R14, R14, -R16 ;  /* 0x000000000e0e8229 */ /* 0x008fd00000000810 */
[----:B------:R-:W-:-:S08]  /*0210*/  @!P0 DFMA R4, R14, UR6, R4 ;  /* 0x000000060e048c2b */ /* 0x000fd00008000004 */
[----:B------:R-:W-:-:S14]  /*0220*/  DSETP.GTU.AND P0, PT, R4, RZ, PT ;  /* 0x000000ff0400722a */ /* 0x000fdc0003f0c000 */
[----:B------:R0:W-:Y:S01]  /*0230*/  @!P0 STG.E.64 desc[UR4][R2.64], RZ ;  /* 0x000000ff02008986 */ /* 0x0001e2000c101b04 */
[----:B------:R-:W-:Y:S05]  /*0240*/  @!P0 EXIT ;  /* 0x000000000000894d */ /* 0x000fea0003800000 */
[----:B------:R-:W-:Y:S01]  /*0250*/  STG.E.64 desc[UR4][R2.64], R4 ;  /* 0x0000000402007986 */ /* 0x000fe2000c101b04 */
[----:B------:R-:W-:Y:S05]  /*0260*/  EXIT ;  /* 0x000000000000794d */ /* 0x000fea0003800000 */
.L_x_0:
[----:B------:R-:W-:-:S00]  /*0270*/  BRA `(.L_x_0) ;  /* 0xfffffffc00fc7947 */ /* 0x000fc0000383ffff */
[----:B------:R-:W-:-:S00]  /*0280*/  NOP ;  /* 0x0000000000007918 */ /* 0x000fc00000000000 */
[----:B------:R-:W-:-:S00]  /*0290*/  NOP ;  /* 0x0000000000007918 */ /* 0x000fc00000000000 */
[----:B------:R-:W-:-:S00]  /*02a0*/  NOP ;  /* 0x0000000000007918 */ /* 0x000fc00000000000 */
[----:B------:R-:W-:-:S00]  /*02b0*/  NOP ;  /* 0x0000000000007918 */ /* 0x000fc00000000000 */
[----:B------:R-:W-:-:S00]  /*02c0*/  NOP ;  /* 0x0000000000007918 */ /* 0x000fc00000000000 */
[----:B------:R-:W-:-:S00]  /*02d0*/  NOP ;  /* 0x0000000000007918 */ /* 0x000fc00000000000 */
[----:B------:R-:W-:-:S00]  /*02e0*/  NOP ;  /* 0x0000000000007918 */ /* 0x000fc00000000000 */
[----:B------:R-:W-:-:S00]  /*02f0*/  NOP ;  /* 0x0000000000007918 */ /* 0x000fc00000000000 */
.L_x_4:


//--------------------- .text._Z21reconstruction_kernelPKdPdS1_S0_ --------------------------
	.section	.text._Z21reconstruction_kernelPKdPdS1_S0_,"ax",@progbits
	.align	128
        .global         _Z21reconstruction_kernelPKdPdS1_S0_
        .type           _Z21reconstruction_kernelPKdPdS1_S0_,@function
        .size           _Z21reconstruction_kernelPKdPdS1_S0_,(.L_x_5 - _Z21reconstruction_kernelPKdPdS1_S0_)
        .other          _Z21reconstruction_kernelPKdPdS1_S0_,@"STO_CUDA_ENTRY STV_DEFAULT"
_Z21reconstruction_kernelPKdPdS1_S0_:
.text._Z21reconstruction_kernelPKdPdS1_S0_:
        /* <DEDUP_REMOVED lines=12> */
[----:B------:R-:W-:Y:S01]  /*00c0*/  ISETP.NE.AND P0, PT, R3, RZ, PT ;  /* 0x000000ff0300720c */ /* 0x000fe20003f05270 */
[----:B------:R-:W0:Y:S01]  /*00d0*/  LDCU.64 UR4, c[0x0][0x358] ;  /* 0x00006b00ff0477ac */ /* 0x000e220008000a00 */
[----:B------:R-:W-:Y:S01]  /*00e0*/  BSSY.RECONVERGENT B0, `(.L_x_1) ;  /* 0x0000012000007945 */ /* 0x000fe20003800200 */
[C---:B------:R-:W-:Y:S01]  /*00f0*/  ISETP.NE.AND P1, PT, R0.reuse, RZ, PT ;  /* 0x000000ff0000720c */ /* 0x040fe20003f25270 */
[----:B------:R-:W-:-:S09]  /*0100*/  IMAD R0, R0, 0x28, R3 ;  /* 0x0000002800007824 */ /* 0x000fd200078e0203 */
[----:B------:R-:W-:Y:S05]  /*0110*/  @!P0 BRA `(.L_x_2) ;  /* 0x0000000000388947 */ /* 0x000fea0003800000 */
[----:B------:R-:W1:Y:S08]  /*0120*/  LDC.64 R2, c[0x0][0x380] ;  /* 0x0000e000ff027b82 */ /* 0x000e700000000a00 */
[----:B------:R-:W2:Y:S08]  /*0130*/  LDC.64 R8, c[0x0][0x398] ;  /* 0x0000e600ff087b82 */ /* 0x000eb00000000a00 */
[----:B------:R-:W3:Y:S01]  /*0140*/  LDC.64 R14, c[0x0][0x388] ;  /* 0x0000e200ff0e7b82 */ /* 0x000ee20000000a00 */
[----:B-1----:R-:W-:-:S05]  /*0150*/  IMAD.WIDE R2, R0, 0x8, R2 ;  /* 0x0000000800027825 */ /* 0x002fca00078e0202 */
[----:B0-----:R-:W4:Y:S04]  /*0160*/  LDG.E.64 R4, desc[UR4][R2.64] ;  /* 0x0000000402047981 */ /* 0x001f28000c1e1b00 */
[----:B--2---:R-:W2:Y:S04]  /*0170*/  LDG.E.64 R8, desc[UR4][R8.64] ;  /* 0x0000000408087981 */ /* 0x004ea8000c1e1b00 */
[----:B------:R-:W4:Y:S01]  /*0180*/  LDG.E.64 R6, desc[UR4][R2.64+-0x8] ;  /* 0xfffff80402067981 */ /* 0x000f22000c1e1b00 */
[----:B--2---:R-:W-:Y:S02]  /*0190*/  DMUL R10, R8, 0.5 ;  /* 0x3fe00000080a7828 */ /* 0x004fe40000000000 */
[----:B----4-:R-:W-:-:S02]  /*01a0*/  DADD R12, R4, -R6 ;  /* 0x00000000040c7229 */ /* 0x010fc40000000806 */
[----:B------:R-:W-:-:S06]  /*01b0*/  DADD R4, R4, R6 ;  /* 0x0000000004047229 */ /* 0x000fcc0000000006 */
[----:B------:R-:W-:Y:S01]  /*01c0*/  DMUL R10, R10, R12 ;  /* 0x0000000c0a0a7228 */ /* 0x000fe20000000000 */
[----:B---3--:R-:W-:-:S07]  /*01d0*/  IMAD.WIDE R6, R0, 0x8, R14 ;  /* 0x0000000800067825 */ /* 0x008fce00078e020e */
[----:B------:R-:W-:-:S07]  /*01e0*/  DFMA R4, R4, 0.5, -R10 ;  /* 0x3fe000000404782b */ /* 0x000fce000000080a */
[----:B------:R1:W-:Y:S04]  /*01f0*/  STG.E.64 desc[UR4][R6.64], R4 ;  /* 0x0000000406007986 */ /* 0x0003e8000c101b04 */
.L_x_2:
[----:B0-----:R-:W-:Y:S05]  /*0200*/  BSYNC.RECONVERGENT B0 ;  /* 0x0000000000007941 */ /* 0x001fea0003800200 */
.L_x_1:
[----:B------:R-:W-:Y:S05]  /*0210*/  @!P1 EXIT ;  /* 0x000000000000994d */ /* 0x000fea0003800000 */
[----:B------:R-:W0:Y:S08]  /*0220*/  LDC.64 R2, c[0x0][0x380] ;  /* 0x0000e000ff027b82 */ /* 0x000e300000000a00 */
[----:B------:R-:W1:Y:S08]  /*0230*/  LDC.64 R14, c[0x0][0x398] ;  /* 0x0000e600ff0e7b82 */ /* 0x000e700000000a00 */
[----:B------:R-:W2:Y:S01]  /*0240*/  LDC.64 R10, c[0x0][0x390] ;  /* 0x0000e400ff0a7b82 */ /* 0x000ea20000000a00 */
[----:B0-----:R-:W-:-:S05]  /*0250*/  IMAD.WIDE R12, R0, 0x8, R2 ;  /* 0x00000008000c7825 */ /* 0x001fca00078e0202 */
[----:B------:R-:W3:Y:S04]  /*0260*/  LDG.E.64 R2, desc[UR4][R12.64] ;  /* 0x000000040c027981 */ /* 0x000ee8000c1e1b00 */
[----:B-1----:R-:W4:Y:S04]  /*0270*/  LDG.E.64 R6, desc[UR4][R14.64] ;  /* 0x000000040e067981 */ /* 0x002f28000c1e1b00 */
[----:B------:R-:W3:Y:S01]  /*0280*/  LDG.E.64 R4, desc[UR4][R12.64+-0x140] ;  /* 0xfffec0040c047981 */ /* 0x000ee2000c1e1b00 */
[----:B----4-:R-:W-:Y:S02]  /*0290*/  DMUL R6, R6, 0.5 ;  /* 0x3fe0000006067828 */ /* 0x010fe40000000000 */
[----:B---3--:R-:W-:-:S02]  /*02a0*/  DADD R8, R2, -R4 ;  /* 0x0000000002087229 */ /* 0x008fc40000000804 */
[----:B------:R-:W-:-:S06]  /*02b0*/  DADD R2, R2, R4 ;  /* 0x0000000002027229 */ /* 0x000fcc0000000004 */
[----:B------:R-:W-:Y:S01]  /*02c0*/  DMUL R6, R6, R8 ;  /* 0x0000000806067228 */ /* 0x000fe20000000000 */
[----:B--2---:R-:W-:-:S07]  /*02d0*/  IMAD.WIDE R4, R0, 0x8, R10 ;  /* 0x0000000800047825 */ /* 0x004fce00078e020a */
[----:B------:R-:W-:-:S07]  /*02e0*/  DFMA R2, R2, 0.5, -R6 ;  /* 0x3fe000000202782b */ /* 0x000fce0000000806 */
[----:B------:R-:W-:Y:S01]  /*02f0*/  STG.E.64 desc[UR4][R4.64], R2 ;  /* 0x0000000204007986 */ /* 0x000fe2000c101b04 */
[----:B------:R-:W-:Y:S05]  /*0300*/  EXIT ;  /* 0x000000000000794d */ /* 0x000fea0003800000 */
.L_x_3:
        /* <DEDUP_REMOVED lines=15> */
.L_x_5:


//--------------------- .nv.shared.reserved.0     --------------------------
	.section	.nv.shared.reserved.0,"aw",@nobits
	.weak		__nv_reservedSMEM_offset_0_alias
	.size		__nv_reservedSMEM_offset_0_alias, 0, 64
	.other		__nv_reservedSMEM_offset_0_alias,@"STO_CUDA_RESERVED_SHARED STV_DEFAULT"
__nv_reservedSMEM_offset_0_alias:
	.zero		0
	.zero		64


//--------------------- .nv.constant0._Z13update_kernelPdPKdS1_ --------------------------
	.section	.nv.constant0._Z13update_kernelPdPKdS1_,"a",@progbits
	.sectionflags	@""
	.align	4
.nv.constant0._Z13update_kernelPdPKdS1_:
	.zero		920


//--------------------- .nv.constant0._Z21reconstruction_kernelPKdPdS1_S0_ --------------------------
	.section	.nv.constant0._Z21reconstruction_kernelPKdPdS1_S0_,"a",@progbits
	.sectionflags	@""
	.align	4
.nv.constant0._Z21reconstruction_kernelPKdPdS1_S0_:
	.zero		928


//--------------------- SYMBOLS --------------------------

	.type		.nv.reservedSmem.offset0,@object
	.size		.nv.reservedSmem.offset0,0x4
